//
// Generated by NVIDIA NVVM Compiler
//
// Compiler Build ID: CL-36424714
// Cuda compilation tools, release 13.0, V13.0.88
// Based on NVVM 20.0.0
//

.version 9.0
.target sm_100
.address_size 64

	// .globl	_Z3addPfS_S_

.visible .entry _Z3addPfS_S_(
	.param .u64 .ptr .align 1 _Z3addPfS_S__param_0,
	.param .u64 .ptr .align 1 _Z3addPfS_S__param_1,
	.param .u64 .ptr .align 1 _Z3addPfS_S__param_2
)
{
	.reg .pred 	%p<2>;
	.reg .b32 	%r<5>;
	.reg .b32 	%f<4>;
	.reg .b64 	%rd<11>;

	ld.param.u64 	%rd1, [_Z3addPfS_S__param_0];
	ld.param.u64 	%rd2, [_Z3addPfS_S__param_1];
	ld.param.u64 	%rd3, [_Z3addPfS_S__param_2];
	mov.u32 	%r1, %ctaid.x;
	setp.gt.u32 	%p1, %r1, 17;
	@%p1 bra 	$L__BB0_2;
	cvta.to.global.u64 	%rd4, %rd2;
	cvta.to.global.u64 	%rd5, %rd3;
	cvta.to.global.u64 	%rd6, %rd1;
	shl.b32 	%r2, %r1, 10;
	mov.u32 	%r3, %tid.x;
	or.b32  	%r4, %r2, %r3;
	mul.wide.u32 	%rd7, %r4, 4;
	add.s64 	%rd8, %rd4, %rd7;
	ld.global.f32 	%f1, [%rd8];
	add.s64 	%rd9, %rd5, %rd7;
	ld.global.f32 	%f2, [%rd9];
	add.f32 	%f3, %f1, %f2;
	add.s64 	%rd10, %rd6, %rd7;
	st.global.f32 	[%rd10], %f3;
$L__BB0_2:
	ret;

}


// ===== COMPILED SASS (sm_100) =====

	.target	sm_100

	.elftype	@"ET_EXEC"


//--------------------- .note.nv.tkinfo           --------------------------
	.section	.note.nv.tkinfo,"",@"SHT_NOTE"
	.sectionflags	@"SHF_NOTE_NV_TKINFO"
	.tkinfo
        /*0018*/ 	.word	0x00000002
        /*0030*/ 	.string	""
        /*0030*/ 	.string	"ptxas"
        /*0030*/ 	.string	"Cuda compilation tools, release 13.0, V13.0.88"
        /*0030*/ 	.string	"Build cuda_13.0.r13.0/compiler.36424714_0"
        /*0030*/ 	.string	"-arch sm_100 -m 64 "



//--------------------- .note.nv.cuinfo           --------------------------
	.section	.note.nv.cuinfo,"",@"SHT_NOTE"
	.sectionflags	@"SHF_NOTE_NV_CUINFO"
        /*0018*/ 	.short	0x0002
        /*001a*/ 	.short	0x0064
        /*001c*/ 	.short	0x0082
	.zero		2


//--------------------- .nv.info                  --------------------------
	.section	.nv.info,"",@"SHT_CUDA_INFO"
	.align	4


	//----- nvinfo : EIATTR_REGCOUNT
	.align		4
        /*0000*/ 	.byte	0x04, 0x2f
        /*0002*/ 	.short	(.L_1 - .L_0)
	.align		4
.L_0:
        /*0004*/ 	.word	index@(_Z3addPfS_S_)
        /*0008*/ 	.word	0x0000000c


	//----- nvinfo : EIATTR_FRAME_SIZE
	.align		4
.L_1:
        /*000c*/ 	.byte	0x04, 0x11
        /*000e*/ 	.short	(.L_3 - .L_2)
	.align		4
.L_2:
        /*0010*/ 	.word	index@(_Z3addPfS_S_)
        /*0014*/ 	.word	0x00000000


	//----- nvinfo : EIATTR_MIN_STACK_SIZE
	.align		4
.L_3:
        /*0018*/ 	.byte	0x04, 0x12
        /*001a*/ 	.short	(.L_5 - .L_4)
	.align		4
.L_4:
        /*001c*/ 	.word	index@(_Z3addPfS_S_)
        /*0020*/ 	.word	0x00000000
.L_5:


//--------------------- .nv.compat                --------------------------
	.section	.nv.compat,"",@"SHT_CUDA_COMPAT_INFO"
	.align	4
        /*0000*/ 	.byte	0x02, 0x09, 0x00, 0x00, 0x02, 0x02, 0x01, 0x00, 0x02, 0x05, 0x05, 0x00, 0x03, 0x07, 0x01, 0x01
        /*0010*/ 	.byte	0x02, 0x03, 0x00, 0x00, 0x02, 0x06, 0x01, 0x00, 0x04, 0x0b, 0x08, 0x00, 0x09, 0x00, 0x00, 0x00
        /*0020*/ 	.byte	0x00, 0x00, 0x00, 0x00


//--------------------- .nv.info._Z3addPfS_S_     --------------------------
	.section	.nv.info._Z3addPfS_S_,"",@"SHT_CUDA_INFO"
	.sectionflags	@""
	.align	4


	//----- nvinfo : EIATTR_CUDA_API_VERSION
	.align		4
        /*0000*/ 	.byte	0x04, 0x37
        /*0002*/ 	.short	(.L_7 - .L_6)
.L_6:
        /*0004*/ 	.word	0x00000082


	//----- nvinfo : EIATTR_KPARAM_INFO
	.align		4
.L_7:
        /*0008*/ 	.byte	0x04, 0x17
        /*000a*/ 	.short	(.L_9 - .L_8)
.L_8:
        /*000c*/ 	.word	0x00000000
        /*0010*/ 	.short	0x0002
        /*0012*/ 	.short	0x0010
        /*0014*/ 	.byte	0x00, 0xf5, 0x21, 0x00


	//----- nvinfo : EIATTR_KPARAM_INFO
	.align		4
.L_9:
        /*0018*/ 	.byte	0x04, 0x17
        /*001a*/ 	.short	(.L_11 - .L_10)
.L_10:
        /*001c*/ 	.word	0x00000000
        /*0020*/ 	.short	0x0001
        /*0022*/ 	.short	0x0008
        /*0024*/ 	.byte	0x00, 0xf5, 0x21, 0x00


	//----- nvinfo : EIATTR_KPARAM_INFO
	.align		4
.L_11:
        /*0028*/ 	.byte	0x04, 0x17
        /*002a*/ 	.short	(.L_13 - .L_12)
.L_12:
        /*002c*/ 	.word	0x00000000
        /*0030*/ 	.short	0x0000
        /*0032*/ 	.short	0x0000
        /*0034*/ 	.byte	0x00, 0xf5, 0x21, 0x00


	//----- nvinfo : EIATTR_SPARSE_MMA_MASK
	.align		4
.L_13:
        /*0038*/ 	.byte	0x03, 0x50
        /*003a*/ 	.short	0x0000


	//----- nvinfo : EIATTR_MAXREG_COUNT
	.align		4
        /*003c*/ 	.byte	0x03, 0x1b
        /*003e*/ 	.short	0x00ff


	//----- nvinfo : EIATTR_MERCURY_ISA_VERSION
	.align		4
        /*0040*/ 	.byte	0x03, 0x5f
        /*0042*/ 	.short	0x0101


	//----- nvinfo : EIATTR_VRC_CTA_INIT_COUNT
	.align		4
        /*0044*/ 	.byte	0x02, 0x4a
	.zero		1
	.zero		1


	//----- nvinfo : EIATTR_EXIT_INSTR_OFFSETS
	.align		4
        /*0048*/ 	.byte	0x04, 0x1c
        /*004a*/ 	.short	(.L_15 - .L_14)


	//   ....[0]....
.L_14:
        /*004c*/ 	.word	0x00000030


	//   ....[1]....
        /*0050*/ 	.word	0x00000120


	//----- nvinfo : EIATTR_CBANK_PARAM_SIZE
	.align		4
.L_15:
        /*0054*/ 	.byte	0x03, 0x19
        /*0056*/ 	.short	0x0018


	//----- nvinfo : EIATTR_PARAM_CBANK
	.align		4
        /*0058*/ 	.byte	0x04, 0x0a
        /*005a*/ 	.short	(.L_17 - .L_16)
	.align		4
.L_16:
        /*005c*/ 	.word	index@(.nv.constant0._Z3addPfS_S_)
        /*0060*/ 	.short	0x0380
        /*0062*/ 	.short	0x0018


	//----- nvinfo : EIATTR_SW_WAR
	.align		4
.L_17:
        /*0064*/ 	.byte	0x04, 0x36
        /*0066*/ 	.short	(.L_19 - .L_18)
.L_18:
        /*0068*/ 	.word	0x00000008
.L_19:


//--------------------- .nv.callgraph             --------------------------
	.section	.nv.callgraph,"",@"SHT_CUDA_CALLGRAPH"
	.align	4
	.sectionentsize	8
	.align		4
        /*0000*/ 	.word	0x00000000
	.align		4
        /*0004*/ 	.word	0xffffffff
	.align		4
        /*0008*/ 	.word	0x00000000
	.align		4
        /*000c*/ 	.word	0xfffffffe
	.align		4
        /*0010*/ 	.word	0x00000000
	.align		4
        /*0014*/ 	.word	0xfffffffd
	.align		4
        /*0018*/ 	.word	0x00000000
	.align		4
        /*001c*/ 	.word	0xfffffffc


//--------------------- .text._Z3addPfS_S_        --------------------------
	.section	.text._Z3addPfS_S_,"ax",@progbits
	.align	128
        .global         _Z3addPfS_S_
        .type           _Z3addPfS_S_,@function
        .size           _Z3addPfS_S_,(.L_x_1 - _Z3addPfS_S_)
        .other          _Z3addPfS_S_,@"STO_CUDA_ENTRY STV_DEFAULT"
_Z3addPfS_S_:
.text._Z3addPfS_S_:
[----:B------:R-:W-:Y:S01]  /*0000*/  LDC R1, c[0x0][0x37c] ;  /* 0x0000df00ff017b82 */ /* 0x000fe20000000800 */
[----:B------:R-:W0:Y:S02]  /*0010*/  S2R R0, SR_CTAID.X ;  /* 0x0000000000007919 */ /* 0x000e240000002500 */
[----:B0-----:R-:W-:-:S13]  /*0020*/  ISETP.GT.U32.AND P0, PT, R0, 0x11, PT ;  /* 0x000000110000780c */ /* 0x001fda0003f04070 */
[----:B------:R-:W-:Y:S05]  /*0030*/  @P0 EXIT ;  /* 0x000000000000094d */ /* 0x000fea0003800000 */
[----:B------:R-:W0:Y:S01]  /*0040*/  S2R R9, SR_TID.X ;  /* 0x0000000000097919 */ /* 0x000e220000002100 */
[----:B------:R-:W1:Y:S01]  /*0050*/  LDC.64 R2, c[0x0][0x388] ;  /* 0x0000e200ff027b82 */ /* 0x000e620000000a00 */
[----:B------:R-:W2:Y:S01]  /*0060*/  LDCU.64 UR4, c[0x0][0x358] ;  /* 0x00006b00ff0477ac */ /* 0x000ea20008000a00 */
[----:B------:R-:W-:-:S06]  /*0070*/  SHF.L.U32 R0, R0, 0xa, RZ ;  /* 0x0000000a00007819 */ /* 0x000fcc00000006ff */
[----:B------:R-:W3:Y:S08]  /*0080*/  LDC.64 R4, c[0x0][0x390] ;  /* 0x0000e400ff047b82 */ /* 0x000ef00000000a00 */
[----:B------:R-:W4:Y:S01]  /*0090*/  LDC.64 R6, c[0x0][0x380] ;  /* 0x0000e000ff067b82 */ /* 0x000f220000000a00 */
[----:B0-----:R-:W-:-:S05]  /*00a0*/  LOP3.LUT R9, R0, R9, RZ, 0xfc, !PT ;  /* 0x0000000900097212 */ /* 0x001fca00078efcff */
[----:B-1----:R-:W-:-:S04]  /*00b0*/  IMAD.WIDE.U32 R2, R9, 0x4, R2 ;  /* 0x0000000409027825 */ /* 0x002fc800078e0002 */
[C---:B---3--:R-:W-:Y:S02]  /*00c0*/  IMAD.WIDE.U32 R4, R9.reuse, 0x4, R4 ;  /* 0x0000000409047825 */ /* 0x048fe400078e0004 */
[----:B--2---:R-:W2:Y:S04]  /*00d0*/  LDG.E R2, desc[UR4][R2.64] ;  /* 0x0000000402027981 */ /* 0x004ea8000c1e1900 */
[----:B------:R-:W2:Y:S01]  /*00e0*/  LDG.E R5, desc[UR4][R4.64] ;  /* 0x0000000404057981 */ /* 0x000ea2000c1e1900 */
[----:B----4-:R-:W-:-:S04]  /*00f0*/  IMAD.WIDE.U32 R6, R9, 0x4, R6 ;  /* 0x0000000409067825 */ /* 0x010fc800078e0006 */
[----:B--2---:R-:W-:-:S05]  /*0100*/  FADD R9, R2, R5 ;  /* 0x0000000502097221 */ /* 0x004fca0000000000 */
[----:B------:R-:W-:Y:S01]  /*0110*/  STG.E desc[UR4][R6.64], R9 ;  /* 0x0000000906007986 */ /* 0x000fe2000c101904 */
[----:B------:R-:W-:Y:S05]  /*0120*/  EXIT ;  /* 0x000000000000794d */ /* 0x000fea0003800000 */
.L_x_0:
[----:B------:R-:W-:-:S00]  /*0130*/  BRA `(.L_x_0) ;  /* 0xfffffffc00fc7947 */ /* 0x000fc0000383ffff */
[----:B------:R-:W-:-:S00]  /*0140*/  NOP ;  /* 0x0000000000007918 */ /* 0x000fc00000000000 */
        /* <DEDUP_REMOVED lines=11> */
.L_x_1:


//--------------------- .nv.shared.reserved.0     --------------------------
	.section	.nv.shared.reserved.0,"aw",@nobits
	.weak		__nv_reservedSMEM_offset_0_alias
	.size		__nv_reservedSMEM_offset_0_alias, 0, 64
	.other		__nv_reservedSMEM_offset_0_alias,@"STO_CUDA_RESERVED_SHARED STV_DEFAULT"
__nv_reservedSMEM_offset_0_alias:
	.zero		0
	.zero		64


//--------------------- .nv.constant0._Z3addPfS_S_ --------------------------
	.section	.nv.constant0._Z3addPfS_S_,"a",@progbits
	.sectionflags	@""
	.align	4
.nv.constant0._Z3addPfS_S_:
	.zero		920


//--------------------- SYMBOLS --------------------------

	.type		.nv.reservedSmem.offset0,@object
	.size		.nv.reservedSmem.offset0,0x4
